	.headerflags	@"EF_CUDA_TEXMODE_UNIFIED EF_CUDA_64BIT_ADDRESS EF_CUDA_SM86 EF_CUDA_VIRTUAL_SM(EF_CUDA_SM86)"
	.elftype	@"ET_EXEC"


//--------------------- .nv.info                  --------------------------
	.section	.nv.info,"",@"SHT_CUDA_INFO"
	.align	4


	//----- nvinfo : EIATTR_REGCOUNT
	.align		4
        /*0000*/ 	.byte	0x04, 0x2f
        /*0002*/ 	.short	(.L_1 - .L_0)
	.align		4
.L_0:
        /*0004*/ 	.word	index@(triton_bmm)
        /*0008*/ 	.word	0x00000040


	//----- nvinfo : EIATTR_MIN_STACK_SIZE
	.align		4
.L_1:
        /*000c*/ 	.byte	0x04, 0x12
        /*000e*/ 	.short	(.L_3 - .L_2)
	.align		4
.L_2:
        /*0010*/ 	.word	index@(triton_bmm)
        /*0014*/ 	.word	0x00000000


	//----- nvinfo : EIATTR_FRAME_SIZE
	.align		4
.L_3:
        /*0018*/ 	.byte	0x04, 0x11
        /*001a*/ 	.short	(.L_5 - .L_4)
	.align		4
.L_4:
        /*001c*/ 	.word	index@(triton_bmm)
        /*0020*/ 	.word	0x00000000


	//----- nvinfo : EIATTR_MIN_STACK_SIZE
	.align		4
.L_5:
        /*0024*/ 	.byte	0x04, 0x12
        /*0026*/ 	.short	(.L_7 - .L_6)
	.align		4
.L_6:
        /*0028*/ 	.word	index@(triton_bmm)
        /*002c*/ 	.word	0x00000000
.L_7:


//--------------------- .nv.info.triton_bmm       --------------------------
	.section	.nv.info.triton_bmm,"",@"SHT_CUDA_INFO"
	.sectionflags	@""
	.align	4


	//----- nvinfo : EIATTR_CUDA_API_VERSION
	.align		4
        /*0000*/ 	.byte	0x04, 0x37
        /*0002*/ 	.short	(.L_9 - .L_8)
.L_8:
        /*0004*/ 	.word	0x0000007c


	//----- nvinfo : EIATTR_SW2861232_WAR
	.align		4
.L_9:
        /*0008*/ 	.byte	0x01, 0x35
	.zero		2


	//----- nvinfo : EIATTR_PARAM_CBANK
	.align		4
        /*000c*/ 	.byte	0x04, 0x0a
        /*000e*/ 	.short	(.L_11 - .L_10)
	.align		4
.L_10:
        /*0010*/ 	.word	index@(.nv.constant0.triton_bmm)
        /*0014*/ 	.short	0x0160
        /*0016*/ 	.short	0x0020


	//----- nvinfo : EIATTR_CBANK_PARAM_SIZE
	.align		4
.L_11:
        /*0018*/ 	.byte	0x03, 0x19
        /*001a*/ 	.short	0x0020


	//----- nvinfo : EIATTR_KPARAM_INFO
	.align		4
        /*001c*/ 	.byte	0x04, 0x17
        /*001e*/ 	.short	(.L_13 - .L_12)
.L_12:
        /*0020*/ 	.word	0x00000000
        /*0024*/ 	.short	0x0003
        /*0026*/ 	.short	0x0018
        /*0028*/ 	.byte	0x00, 0xf4, 0x21, 0x00


	//----- nvinfo : EIATTR_KPARAM_INFO
	.align		4
.L_13:
        /*002c*/ 	.byte	0x04, 0x17
        /*002e*/ 	.short	(.L_15 - .L_14)
.L_14:
        /*0030*/ 	.word	0x00000000
        /*0034*/ 	.short	0x0002
        /*0036*/ 	.short	0x0010
        /*0038*/ 	.byte	0x00, 0xf4, 0x21, 0x00


	//----- nvinfo : EIATTR_KPARAM_INFO
	.align		4
.L_15:
        /*003c*/ 	.byte	0x04, 0x17
        /*003e*/ 	.short	(.L_17 - .L_16)
.L_16:
        /*0040*/ 	.word	0x00000000
        /*0044*/ 	.short	0x0001
        /*0046*/ 	.short	0x0008
        /*0048*/ 	.byte	0x00, 0xf4, 0x21, 0x00


	//----- nvinfo : EIATTR_KPARAM_INFO
	.align		4
.L_17:
        /*004c*/ 	.byte	0x04, 0x17
        /*004e*/ 	.short	(.L_19 - .L_18)
.L_18:
        /*0050*/ 	.word	0x00000000
        /*0054*/ 	.short	0x0000
        /*0056*/ 	.short	0x0000
        /*0058*/ 	.byte	0x00, 0xf4, 0x21, 0x00


	//----- nvinfo : EIATTR_MAXREG_COUNT
	.align		4
.L_19:
        /*005c*/ 	.byte	0x03, 0x1b
        /*005e*/ 	.short	0x00ff


	//----- nvinfo : EIATTR_EXIT_INSTR_OFFSETS
	.align		4
        /*0060*/ 	.byte	0x04, 0x1c
        /*0062*/ 	.short	(.L_21 - .L_20)


	//   ....[0]....
.L_20:
        /*0064*/ 	.word	0x00001070


	//   ....[1]....
        /*0068*/ 	.word	0x000010d0


	//----- nvinfo : EIATTR_REQNTID
	.align		4
.L_21:
        /*006c*/ 	.byte	0x04, 0x10
        /*006e*/ 	.short	(.L_23 - .L_22)
.L_22:
        /*0070*/ 	.word	0x00000080
        /*0074*/ 	.word	0x00000001
        /*0078*/ 	.word	0x00000001
.L_23:


//--------------------- .nv.callgraph             --------------------------
	.section	.nv.callgraph,"",@"SHT_CUDA_CALLGRAPH"
	.align	4
	.sectionentsize	8
	.align		4
        /*0000*/ 	.word	0x00000000
	.align		4
        /*0004*/ 	.word	0xffffffff
	.align		4
        /*0008*/ 	.word	0x00000000
	.align		4
        /*000c*/ 	.word	0xfffffffe
	.align		4
        /*0010*/ 	.word	0x00000000
	.align		4
        /*0014*/ 	.word	0xfffffffd
	.align		4
        /*0018*/ 	.word	0x00000000
	.align		4
        /*001c*/ 	.word	0xfffffffc


//--------------------- .nv.rel.action            --------------------------
	.section	.nv.rel.action,"",@"SHT_CUDA_RELOCINFO"
	.align	8
	.sectionentsize	8
        /*0000*/ 	.byte	0x73, 0x00, 0x00, 0x00, 0x00, 0x00, 0x00, 0x00, 0x00, 0x00, 0x00, 0x11, 0x25, 0x00, 0x05, 0x36


//--------------------- .nv.constant0.triton_bmm  --------------------------
	.section	.nv.constant0.triton_bmm,"a",@progbits
	.sectionflags	@""
	.align	4
.nv.constant0.triton_bmm:
	.zero		384


//--------------------- .text.triton_bmm          --------------------------
	.section	.text.triton_bmm,"ax",@progbits
	.sectionflags	@"SHF_BARRIERS=1"
	.sectioninfo	@"SHI_REGISTERS=64"
	.align	128
        .global         triton_bmm
        .type           triton_bmm,@function
        .size           triton_bmm,(.L_x_2 - triton_bmm)
        .other          triton_bmm,@"STO_CUDA_ENTRY STV_DEFAULT"
triton_bmm:
.text.triton_bmm:
[----:B------:R-:W-:Y:S02]  /*0000*/  IMAD.MOV.U32 R1, RZ, RZ, c[0x0][0x28] ;  /* 0x00000a00ff017624 */ /* 0x000fe400078e00ff */
[----:B------:R-:W1:Y:S01]  /*0010*/  S2R R11, SR_CTAID.X ;  /* 0x00000000000b7919 */ /* 0x000e620000002500 */
[----:B------:R-:W-:Y:S01]  /*0020*/  ULDC.64 UR6, c[0x0][0x118] ;  /* 0x0000460000067ab9 */ /* 0x000fe20000000a00 */
[----:B------:R-:W-:Y:S01]  /*0030*/  IMAD.MOV.U32 R49, RZ, RZ, RZ ;  /* 0x000000ffff317224 */ /* 0x000fe200078e00ff */
[----:B------:R-:W-:Y:S01]  /*0040*/  CS2R R20, SRZ ;  /* 0x0000000000147805 */ /* 0x000fe2000001ff00 */
        /* <DEDUP_REMOVED lines=9> */
[----:B------:R-:W-:Y:S01]  /*00e0*/  UMOV UR4, 0xffffffff ;  /* 0xffffffff00047882 */ /* 0x000fe20000000000 */
[----:B-1----:R-:W-:-:S02]  /*00f0*/  SHF.R.S32.HI R0, RZ, 0x1f, R11 ;  /* 0x0000001fff007819 */ /* 0x002fc4000001140b */
[-C--:B------:R-:W-:Y:S02]  /*0100*/  IABS R8, R11.reuse ;  /* 0x0000000b00087213 */ /* 0x080fe40000000000 */
[----:B------:R-:W-:-:S04]  /*0110*/  LEA.HI R0, R0, R11, RZ, 0x3 ;  /* 0x0000000b00007211 */ /* 0x000fc800078f18ff */
[----:B------:R-:W-:-:S04]  /*0120*/  LOP3.LUT R4, R0, 0xfffffff8, RZ, 0xc0, !PT ;  /* 0xfffffff800047812 */ /* 0x000fc800078ec0ff */
[----:B------:R-:W-:Y:S01]  /*0130*/  IADD3 R0, -R4, 0x8, RZ ;  /* 0x0000000804007810 */ /* 0x000fe20007ffe1ff */
[----:B------:R-:W-:-:S03]  /*0140*/  IMAD.IADD R6, R11, 0x1, -R4 ;  /* 0x000000010b067824 */ /* 0x000fc600078e0a04 */
[----:B------:R-:W-:Y:S02]  /*0150*/  IMNMX R5, R0, 0x8, PT ;  /* 0x0000000800057817 */ /* 0x000fe40003800200 */
[----:B------:R-:W-:Y:S02]  /*0160*/  IABS R12, R6 ;  /* 0x00000006000c7213 */ /* 0x000fe40000000000 */
[-C--:B------:R-:W-:Y:S02]  /*0170*/  IABS R10, R5.reuse ;  /* 0x00000005000a7213 */ /* 0x080fe40000000000 */
[-C--:B------:R-:W-:Y:S02]  /*0180*/  IABS R9, R5.reuse ;  /* 0x0000000500097213 */ /* 0x080fe40000000000 */
[----:B------:R-:W1:Y:S01]  /*0190*/  I2F.RP R0, R10 ;  /* 0x0000000a00007306 */ /* 0x000e620000209400 */
[----:B------:R-:W-:Y:S02]  /*01a0*/  LOP3.LUT R6, R6, R5, RZ, 0x3c, !PT ;  /* 0x0000000506067212 */ /* 0x000fe400078e3cff */
[----:B------:R-:W-:-:S02]  /*01b0*/  IMAD.MOV R9, RZ, RZ, -R9 ;  /* 0x000000ffff097224 */ /* 0x000fc400078e0a09 */
[----:B------:R-:W-:Y:S02]  /*01c0*/  ISETP.GE.AND P2, PT, R6, RZ, PT ;  /* 0x000000ff0600720c */ /* 0x000fe40003f46270 */
[----:B------:R-:W-:Y:S01]  /*01d0*/  LOP3.LUT R6, RZ, R5, RZ, 0x33, !PT ;  /* 0x00000005ff067212 */ /* 0x000fe200078e33ff */
[----:B-1----:R-:W1:Y:S02]  /*01e0*/  MUFU.RCP R0, R0 ;  /* 0x0000000000007308 */ /* 0x002e640000001000 */
[----:B-1----:R-:W-:-:S06]  /*01f0*/  IADD3 R2, R0, 0xffffffe, RZ ;  /* 0x0ffffffe00027810 */ /* 0x002fcc0007ffe0ff */
[----:B------:R1:W2:Y:S02]  /*0200*/  F2I.FTZ.U32.TRUNC.NTZ R3, R2 ;  /* 0x0000000200037305 */ /* 0x0002a4000021f000 */
[----:B-1----:R-:W-:Y:S02]  /*0210*/  IMAD.MOV.U32 R2, RZ, RZ, RZ ;  /* 0x000000ffff027224 */ /* 0x002fe400078e00ff */
[----:B--2---:R-:W-:-:S04]  /*0220*/  IMAD.MOV R7, RZ, RZ, -R3 ;  /* 0x000000ffff077224 */ /* 0x004fc800078e0a03 */
[----:B------:R-:W-:-:S04]  /*0230*/  IMAD R7, R7, R10, RZ ;  /* 0x0000000a07077224 */ /* 0x000fc800078e02ff */
[----:B------:R-:W-:Y:S02]  /*0240*/  IMAD.HI.U32 R3, R3, R7, R2 ;  /* 0x0000000703037227 */ /* 0x000fe400078e0002 */
[----:B------:R-:W1:Y:S04]  /*0250*/  S2R R2, SR_TID.X ;  /* 0x0000000000027919 */ /* 0x000e680000002100 */
[----:B------:R-:W-:-:S04]  /*0260*/  IMAD.HI.U32 R0, R3, R8, RZ ;  /* 0x0000000803007227 */ /* 0x000fc800078e00ff */
[----:B------:R-:W-:-:S04]  /*0270*/  IMAD.HI.U32 R7, R3, R12, RZ ;  /* 0x0000000c03077227 */ /* 0x000fc800078e00ff */
[-C--:B------:R-:W-:Y:S02]  /*0280*/  IMAD R3, R0, R9.reuse, R8 ;  /* 0x0000000900037224 */ /* 0x080fe400078e0208 */
[----:B------:R-:W-:-:S03]  /*0290*/  IMAD R0, R7, R9, R12 ;  /* 0x0000000907007224 */ /* 0x000fc600078e020c */
[C---:B------:R-:W-:Y:S02]  /*02a0*/  ISETP.GT.U32.AND P1, PT, R10.reuse, R3, PT ;  /* 0x000000030a00720c */ /* 0x040fe40003f24070 */
[----:B------:R-:W-:Y:S02]  /*02b0*/  ISETP.GT.U32.AND P0, PT, R10, R0, PT ;  /* 0x000000000a00720c */ /* 0x000fe40003f04070 */
[C---:B-1----:R-:W-:Y:S01]  /*02c0*/  LOP3.LUT R8, R2.reuse, 0x4, RZ, 0xc0, !PT ;  /* 0x0000000402087812 */ /* 0x042fe200078ec0ff */
[----:B------:R-:W-:Y:S01]  /*02d0*/  IMAD.SHL.U32 R61, R2, 0x8, RZ ;  /* 0x00000008023d7824 */ /* 0x000fe200078e00ff */
[----:B------:R-:W-:-:S03]  /*02e0*/  SHF.R.U32.HI R57, RZ, 0x2, R2 ;  /* 0x00000002ff397819 */ /* 0x000fc60000011602 */
[----:B------:R-:W-:-:S04]  /*02f0*/  IMAD.SHL.U32 R9, R8, 0x2, RZ ;  /* 0x0000000208097824 */ /* 0x000fc800078e00ff */
[--C-:B------:R-:W-:Y:S01]  /*0300*/  @!P1 IMAD.IADD R3, R3, 0x1, -R10.reuse ;  /* 0x0000000103039824 */ /* 0x100fe200078e0a0a */
[----:B------:R-:W-:Y:S01]  /*0310*/  ISETP.GE.AND P1, PT, R11, RZ, PT ;  /* 0x000000ff0b00720c */ /* 0x000fe20003f26270 */
[----:B------:R-:W-:Y:S01]  /*0320*/  @!P0 IMAD.IADD R0, R0, 0x1, -R10 ;  /* 0x0000000100008824 */ /* 0x000fe200078e0a0a */
[----:B------:R-:W-:Y:S02]  /*0330*/  @!P0 IADD3 R7, R7, 0x1, RZ ;  /* 0x0000000107078810 */ /* 0x000fe40007ffe0ff */
[----:B------:R-:W-:Y:S02]  /*0340*/  ISETP.GT.U32.AND P4, PT, R10, R3, PT ;  /* 0x000000030a00720c */ /* 0x000fe40003f84070 */
[----:B------:R-:W-:Y:S02]  /*0350*/  ISETP.GE.U32.AND P3, PT, R0, R10, PT ;  /* 0x0000000a0000720c */ /* 0x000fe40003f66070 */
[----:B------:R-:W-:Y:S02]  /*0360*/  SHF.R.U32.HI R0, RZ, 0x1, R2 ;  /* 0x00000001ff007819 */ /* 0x000fe40000011602 */
[----:B------:R-:W-:-:S02]  /*0370*/  ISETP.NE.AND P0, PT, R5, RZ, PT ;  /* 0x000000ff0500720c */ /* 0x000fc40003f05270 */
[----:B------:R-:W-:Y:S02]  /*0380*/  LOP3.LUT R11, R57, 0x10, RZ, 0xc0, !PT ;  /* 0x00000010390b7812 */ /* 0x000fe400078ec0ff */
[----:B------:R-:W-:Y:S02]  /*0390*/  LOP3.LUT R9, R9, 0x8, R0, 0x78, !PT ;  /* 0x0000000809097812 */ /* 0x000fe400078e7800 */
[----:B------:R-:W1:Y:S01]  /*03a0*/  S2R R0, SR_CTAID.Y ;  /* 0x0000000000007919 */ /* 0x000e620000002600 */
[----:B------:R-:W-:Y:S01]  /*03b0*/  @!P4 IMAD.IADD R3, R3, 0x1, -R10 ;  /* 0x000000010303c824 */ /* 0x000fe200078e0a0a */
[----:B------:R-:W-:Y:S01]  /*03c0*/  LOP3.LUT R56, R11, 0xf, R2, 0xf8, !PT ;  /* 0x0000000f0b387812 */ /* 0x000fe200078ef802 */
[----:B------:R-:W-:Y:S01]  /*03d0*/  IMAD.SHL.U32 R10, R8, 0x8, RZ ;  /* 0x00000008080a7824 */ /* 0x000fe200078e00ff */
[----:B------:R-:W-:Y:S01]  /*03e0*/  @P3 IADD3 R7, R7, 0x1, RZ ;  /* 0x0000000107073810 */ /* 0x000fe20007ffe0ff */
[----:B------:R-:W-:Y:S01]  /*03f0*/  @!P1 IMAD.MOV R3, RZ, RZ, -R3 ;  /* 0x000000ffff039224 */ /* 0x000fe200078e0a03 */
[----:B------:R-:W-:Y:S01]  /*0400*/  LOP3.LUT R8, R61, 0x18, RZ, 0xc0, !PT ;  /* 0x000000183d087812 */ /* 0x000fe200078ec0ff */
[----:B------:R-:W-:Y:S01]  /*0410*/  IMAD R56, R56, 0x10, R9 ;  /* 0x0000001038387824 */ /* 0x000fe200078e0209 */
[----:B------:R-:W-:Y:S01]  /*0420*/  LOP3.LUT R60, R10, 0x18, R61, 0xf8, !PT ;  /* 0x000000180a3c7812 */ /* 0x000fe200078ef83d */
[----:B------:R-:W-:Y:S01]  /*0430*/  @!P2 IMAD.MOV R7, RZ, RZ, -R7 ;  /* 0x000000ffff07a224 */ /* 0x000fe200078e0a07 */
[----:B------:R-:W-:-:S02]  /*0440*/  SEL R3, R6, R3, !P0 ;  /* 0x0000000306037207 */ /* 0x000fc40004000000 */
[----:B------:R-:W-:Y:S02]  /*0450*/  LOP3.LUT R11, R10, 0x8, R57, 0xf8, !PT ;  /* 0x000000080a0b7812 */ /* 0x000fe400078ef839 */
[----:B------:R-:W-:Y:S01]  /*0460*/  SEL R7, R6, R7, !P0 ;  /* 0x0000000706077207 */ /* 0x000fe20004000000 */
[----:B------:R-:W-:Y:S01]  /*0470*/  IMAD.IADD R4, R4, 0x1, R3 ;  /* 0x0000000104047824 */ /* 0x000fe200078e0203 */
[----:B------:R-:W-:Y:S02]  /*0480*/  SHF.R.U32.HI R5, RZ, 0x1, R2 ;  /* 0x00000001ff057819 */ /* 0x000fe40000011602 */
[----:B------:R-:W-:Y:S01]  /*0490*/  LOP3.LUT R18, R11, 0x20, R8, 0x1e, !PT ;  /* 0x000000200b127812 */ /* 0x000fe200078e1e08 */
[----:B------:R-:W-:Y:S01]  /*04a0*/  IMAD R3, R7, 0x40, R60 ;  /* 0x0000004007037824 */ /* 0x000fe200078e023c */
[----:B------:R-:W-:Y:S02]  /*04b0*/  SHF.R.S32.HI R12, RZ, 0x19, R7 ;  /* 0x00000019ff0c7819 */ /* 0x000fe40000011407 */
[----:B------:R-:W-:-:S02]  /*04c0*/  SGXT.U32 R5, R5, 0x6 ;  /* 0x000000060505781a */ /* 0x000fc40000000000 */
[----:B------:R-:W-:Y:S01]  /*04d0*/  LOP3.LUT R8, R61, 0x8, R2, 0x48, !PT ;  /* 0x000000083d087812 */ /* 0x000fe200078e4802 */
[----:B-1----:R-:W-:Y:S01]  /*04e0*/  IMAD.SHL.U32 R11, R0, 0x40000, RZ ;  /* 0x00040000000b7824 */ /* 0x002fe200078e00ff */
[----:B------:R-:W-:Y:S01]  /*04f0*/  SHF.R.S32.HI R7, RZ, 0x19, R4 ;  /* 0x00000019ff077819 */ /* 0x000fe20000011404 */
[----:B------:R-:W-:Y:S01]  /*0500*/  IMAD.SHL.U32 R4, R4, 0x40, RZ ;  /* 0x0000004004047824 */ /* 0x000fe200078e00ff */
[----:B------:R-:W-:Y:S01]  /*0510*/  SGXT R12, R12, 0x1 ;  /* 0x000000010c0c781a */ /* 0x000fe20000000200 */
[----:B------:R-:W-:Y:S01]  /*0520*/  IMAD R59, R5, 0x10, R8 ;  /* 0x00000010053b7824 */ /* 0x000fe200078e0208 */
[----:B------:R-:W-:Y:S02]  /*0530*/  SGXT R8, R7, 0x1 ;  /* 0x000000010708781a */ /* 0x000fe40000000200 */
[----:B------:R-:W-:Y:S01]  /*0540*/  LOP3.LUT R5, R4, R5, RZ, 0xfc, !PT ;  /* 0x0000000504057212 */ /* 0x000fe200078efcff */
[----:B------:R-:W-:Y:S01]  /*0550*/  IMAD.SHL.U32 R59, R59, 0x2, RZ ;  /* 0x000000023b3b7824 */ /* 0x000fe200078e00ff */
[----:B------:R-:W-:-:S02]  /*0560*/  SHF.R.U32.HI R9, RZ, 0x3, R2 ;  /* 0x00000003ff097819 */ /* 0x000fc40000011602 */
[----:B------:R-:W-:Y:S02]  /*0570*/  LEA.HI R8, R8, R5, RZ, 0x9 ;  /* 0x0000000508087211 */ /* 0x000fe400078f48ff */
[----:B------:R-:W-:Y:S02]  /*0580*/  LEA.HI R12, R12, R3, RZ, 0x6 ;  /* 0x000000030c0c7211 */ /* 0x000fe400078f30ff */
[----:B------:R-:W-:Y:S02]  /*0590*/  LOP3.LUT R8, R8, 0x7ffe00, RZ, 0xc0, !PT ;  /* 0x007ffe0008087812 */ /* 0x000fe400078ec0ff */
[----:B------:R-:W-:Y:S02]  /*05a0*/  SGXT.U32 R9, R9, 0x4 ;  /* 0x000000040909781a */ /* 0x000fe40000000000 */
[----:B------:R-:W-:Y:S01]  /*05b0*/  LOP3.LUT R14, R60, 0x38, R2, 0x78, !PT ;  /* 0x000000383c0e7812 */ /* 0x000fe200078e7802 */
[----:B------:R-:W-:Y:S01]  /*05c0*/  IMAD.IADD R8, R5, 0x1, -R8 ;  /* 0x0000000105087824 */ /* 0x000fe200078e0a08 */
[----:B------:R-:W-:-:S02]  /*05d0*/  LOP3.LUT R12, R12, 0xffffffc0, RZ, 0xc0, !PT ;  /* 0xffffffc00c0c7812 */ /* 0x000fc400078ec0ff */
[----:B------:R-:W-:Y:S01]  /*05e0*/  LOP3.LUT R5, R11, 0x8, R61, 0xf8, !PT ;  /* 0x000000080b057812 */ /* 0x000fe200078ef83d */
[----:B------:R-:W-:Y:S01]  /*05f0*/  IMAD R58, R9, 0x40, R14 ;  /* 0x00000040093a7824 */ /* 0x000fe200078e020e */
[----:B------:R-:W-:Y:S01]  /*0600*/  LOP3.LUT R6, R61, 0x8, RZ, 0xc0, !PT ;  /* 0x000000083d067812 */ /* 0x000fe200078ec0ff */
[----:B------:R-:W-:Y:S02]  /*0610*/  IMAD R9, R9, 0x40, R0 ;  /* 0x0000004009097824 */ /* 0x000fe400078e0200 */
[----:B------:R-:W-:Y:S01]  /*0620*/  IMAD.IADD R12, R3, 0x1, -R12 ;  /* 0x00000001030c7824 */ /* 0x000fe200078e0a0c */
[----:B------:R-:W-:Y:S01]  /*0630*/  LOP3.LUT R7, R61, 0x10, R6, 0x2e, !PT ;  /* 0x000000103d077812 */ /* 0x000fe200078e2e06 */
[C---:B------:R-:W-:Y:S02]  /*0640*/  IMAD R11, R8.reuse, 0x200, R11 ;  /* 0x00000200080b7824 */ /* 0x040fe400078e020b */
[----:B------:R-:W-:Y:S01]  /*0650*/  IMAD.U32 R16, R9, 0x40, R12 ;  /* 0x0000004009107824 */ /* 0x000fe200078e000c */
[----:B------:R-:W-:Y:S01]  /*0660*/  LOP3.LUT R14, R7, R10, RZ, 0xfc, !PT ;  /* 0x0000000a070e7212 */ /* 0x000fe200078efcff */
[----:B------:R-:W-:Y:S01]  /*0670*/  IMAD R12, R8, 0x200, R5 ;  /* 0x00000200080c7824 */ /* 0x000fe200078e0205 */
[----:B------:R-:W-:Y:S01]  /*0680*/  LOP3.LUT R10, R10, 0x10, R61, 0xf8, !PT ;  /* 0x000000100a0a7812 */ /* 0x000fe200078ef83d */
[----:B------:R-:W-:Y:S01]  /*0690*/  IMAD.IADD R8, R6, 0x1, R11 ;  /* 0x0000000106087824 */ /* 0x000fe200078e020b */
[----:B------:R-:W-:Y:S01]  /*06a0*/  LOP3.LUT R7, R2, 0xf, RZ, 0xc0, !PT ;  /* 0x0000000f02077812 */ /* 0x000fe200078ec0ff */
[----:B------:R-:W-:Y:S01]  /*06b0*/  IMAD.MOV.U32 R11, RZ, RZ, 0x2 ;  /* 0x00000002ff0b7424 */ /* 0x000fe200078e00ff */
[--C-:B------:R-:W-:Y:S01]  /*06c0*/  LOP3.LUT R9, R10, 0x8, R57.reuse, 0xf8, !PT ;  /* 0x000000080a097812 */ /* 0x100fe200078ef839 */
[----:B------:R-:W-:Y:S01]  /*06d0*/  IMAD.SHL.U32 R58, R58, 0x2, RZ ;  /* 0x000000023a3a7824 */ /* 0x000fe200078e00ff */
[----:B------:R-:W-:Y:S01]  /*06e0*/  LOP3.LUT R14, R14, 0x8, R57, 0x78, !PT ;  /* 0x000000080e0e7812 */ /* 0x000fe200078e7839 */
[----:B------:R-:W-:Y:S01]  /*06f0*/  IMAD.WIDE R12, R12, R11, c[0x0][0x160] ;  /* 0x000058000c0c7625 */ /* 0x000fe200078e020b */
[----:B------:R-:W-:-:S02]  /*0700*/  LOP3.LUT R48, R9, 0x30, R6, 0x1e, !PT ;  /* 0x0000003009307812 */ /* 0x000fc400078e1e06 */
[----:B------:R-:W-:Y:S01]  /*0710*/  LOP3.LUT R6, R60, 0x8, R57, 0x78, !PT ;  /* 0x000000083c067812 */ /* 0x000fe200078e7839 */
[----:B------:R-:W-:Y:S01]  /*0720*/  IMAD.WIDE R16, R16, R11, c[0x0][0x168] ;  /* 0x00005a0010107625 */ /* 0x000fe200078e020b */
[----:B------:R1:W-:Y:S03]  /*0730*/  LDGSTS.E.BYPASS.128 [R59], [R12.64] ;  /* 0x000000000c3b7fae */ /* 0x0003e6000b901c46 */
[----:B------:R-:W-:Y:S01]  /*0740*/  IMAD.SHL.U32 R9, R7, 0x40, RZ ;  /* 0x0000004007097824 */ /* 0x000fe200078e00ff */
[----:B------:R-:W0:Y:S01]  /*0750*/  LDGDEPBAR ;  /* 0x00000000000079af */ /* 0x000e220000000000 */
[----:B------:R-:W-:-:S03]  /*0760*/  IADD3 R50, P0, R16, 0x20000, RZ ;  /* 0x0002000010327810 */ /* 0x000fc60007f1e0ff */
[----:B------:R2:W-:Y:S01]  /*0770*/  LDGSTS.E.BYPASS.128 [R58+0x800], [R16.64] ;  /* 0x00800000103a7fae */ /* 0x0005e2000b901c46 */
[-C--:B------:R-:W-:Y:S01]  /*0780*/  LOP3.LUT R5, R18, R9.reuse, RZ, 0xfc, !PT ;  /* 0x0000000912057212 */ /* 0x080fe200078efcff */
[----:B------:R-:W-:Y:S01]  /*0790*/  IMAD.X R51, RZ, RZ, R17, P0 ;  /* 0x000000ffff337224 */ /* 0x000fe200000e0611 */
[-C--:B------:R-:W-:Y:S01]  /*07a0*/  LOP3.LUT R6, R6, R9.reuse, RZ, 0xfc, !PT ;  /* 0x0000000906067212 */ /* 0x080fe200078efcff */
[----:B------:R-:W0:Y:S01]  /*07b0*/  LDGDEPBAR ;  /* 0x00000000000079af */ /* 0x000e220000000000 */
[-C--:B------:R-:W-:Y:S01]  /*07c0*/  LOP3.LUT R7, R14, R9.reuse, RZ, 0xfc, !PT ;  /* 0x000000090e077212 */ /* 0x080fe200078efcff */
[----:B-1----:R-:W-:Y:S01]  /*07d0*/  CS2R R12, SRZ ;  /* 0x00000000000c7805 */ /* 0x002fe2000001ff00 */
[----:B------:R-:W-:Y:S01]  /*07e0*/  LOP3.LUT R48, R48, R9, RZ, 0xfc, !PT ;  /* 0x0000000930307212 */ /* 0x000fe200078efcff */
[----:B------:R-:W-:Y:S01]  /*07f0*/  IMAD.WIDE R8, R8, R11, c[0x0][0x160] ;  /* 0x0000580008087625 */ /* 0x000fe200078e020b */
[----:B------:R-:W-:Y:S01]  /*0800*/  CS2R R14, SRZ ;  /* 0x00000000000e7805 */ /* 0x000fe2000001ff00 */
[----:B------:R-:W-:Y:S01]  /*0810*/  CS2R R10, SRZ ;  /* 0x00000000000a7805 */ /* 0x000fe2000001ff00 */
[----:B------:R-:W-:Y:S01]  /*0820*/  CS2R R18, SRZ ;  /* 0x0000000000127805 */ /* 0x000fe2000001ff00 */
[----:B--2---:R-:W-:Y:S01]  /*0830*/  CS2R R16, SRZ ;  /* 0x0000000000107805 */ /* 0x004fe2000001ff00 */
[----:B------:R-:W-:-:S05]  /*0840*/  IADD3 R54, P1, R8, 0x20, RZ ;  /* 0x0000002008367810 */ /* 0x000fca0007f3e0ff */
[----:B------:R-:W-:Y:S02]  /*0850*/  IMAD.X R55, RZ, RZ, R9, P1 ;  /* 0x000000ffff377224 */ /* 0x000fe400008e0609 */
[----:B------:R-:W-:Y:S02]  /*0860*/  CS2R R8, SRZ ;  /* 0x0000000000087805 */ /* 0x000fe4000001ff00 */
.L_x_0:
[----:B------:R-:W-:-:S04]  /*0870*/  DEPBAR.LE SB0, 0x0 ;  /* 0x000080000000791a */ /* 0x000fc80000000000 */
[----:B------:R-:W-:Y:S01]  /*0880*/  UIADD3 UR5, UR4, 0x1, URZ ;  /* 0x0000000104057890 */ /* 0x000fe2000fffe03f */
[----:B------:R-:W-:Y:S01]  /*0890*/  BAR.SYNC.DEFER_BLOCKING 0x0 ;  /* 0x0000000000007b1d */ /* 0x000fe20000010000 */
[----:B------:R-:W-:Y:S01]  /*08a0*/  UISETP.GT.U32.AND UP0, UPT, UR4, 0x7ffffffe, UPT ;  /* 0x7ffffffe0400788c */ /* 0x000fe2000bf04070 */
[C---:B------:R-:W-:Y:S02]  /*08b0*/  ISETP.GE.U32.AND P0, PT, R49.reuse, 0x1f0, PT ;  /* 0x000001f03100780c */ /* 0x040fe40003f06070 */
[----:B------:R-:W-:Y:S01]  /*08c0*/  IADD3 R49, R49, 0x10, RZ ;  /* 0x0000001031317810 */ /* 0x000fe20007ffe0ff */
[----:B------:R-:W-:-:S04]  /*08d0*/  USEL UR4, UR5, URZ, UP0 ;  /* 0x0000003f05047287 */ /* 0x000fc80008000000 */
[----:B------:R-:W-:-:S06]  /*08e0*/  USHF.L.U32 UR5, UR4, 0xb, URZ ;  /* 0x0000000b04057899 */ /* 0x000fcc000800063f */
[----:B-1----:R-:W-:Y:S02]  /*08f0*/  LEA R40, R6, UR5, 0x1 ;  /* 0x0000000506287c11 */ /* 0x002fe4000f8e08ff */
[----:B------:R-:W-:-:S03]  /*0900*/  LEA R44, R56, UR5, 0x1 ;  /* 0x00000005382c7c11 */ /* 0x000fc6000f8e08ff */
[----:B------:R-:W-:Y:S04]  /*0910*/  LDSM.16.MT88.2 R52, [R40+0x800] ;  /* 0x000800002834783b */ /* 0x000fe80000004100 */
[----:B------:R-:W1:Y:S04]  /*0920*/  LDSM.16.M88.4 R40, [R44] ;  /* 0x000000002c28783b */ /* 0x000e680000000200 */
[----:B------:R-:W2:Y:S01]  /*0930*/  LDSM.16.M88.4 R44, [R44+0x400] ;  /* 0x000400002c2c783b */ /* 0x000ea20000000200 */
[-C--:B-1----:R-:W-:Y:S08]  /*0940*/  HMMA.16816.F32.BF16 R8, R40, R52.reuse, R8 ;  /* 0x000000342808723c */ /* 0x082ff00000041808 */
[----:B--2---:R-:W-:Y:S07]  /*0950*/  HMMA.16816.F32.BF16 R24, R44, R52, R24 ;  /* 0x000000342c18723c */ /* 0x004fee0000041818 */
[----:B------:R-:W-:-:S06]  /*0960*/  LEA R52, R7, UR5, 0x1 ;  /* 0x0000000507347c11 */ /* 0x000fcc000f8e08ff */
[----:B------:R-:W1:Y:S02]  /*0970*/  LDSM.16.MT88.2 R52, [R52+0x800] ;  /* 0x000800003434783b */ /* 0x000e640000004100 */
[-C--:B-1----:R-:W-:Y:S08]  /*0980*/  HMMA.16816.F32.BF16 R12, R40, R52.reuse, R12 ;  /* 0x00000034280c723c */ /* 0x082ff0000004180c */
[----:B------:R-:W-:Y:S07]  /*0990*/  HMMA.16816.F32.BF16 R28, R44, R52, R28 ;  /* 0x000000342c1c723c */ /* 0x000fee000004181c */
[----:B------:R-:W-:-:S06]  /*09a0*/  LEA R53, R5, UR5, 0x1 ;  /* 0x0000000505357c11 */ /* 0x000fcc000f8e08ff */
[----:B------:R-:W1:Y:S02]  /*09b0*/  LDSM.16.MT88.2 R52, [R53+0x800] ;  /* 0x000800003534783b */ /* 0x000e640000004100 */
[-C--:B-1----:R-:W-:Y:S08]  /*09c0*/  HMMA.16816.F32.BF16 R16, R40, R52.reuse, R16 ;  /* 0x000000342810723c */ /* 0x082ff00000041810 */
[----:B------:R-:W-:Y:S07]  /*09d0*/  HMMA.16816.F32.BF16 R32, R44, R52, R32 ;  /* 0x000000342c20723c */ /* 0x000fee0000041820 */
[----:B------:R-:W-:-:S06]  /*09e0*/  LEA R52, R48, UR5, 0x1 ;  /* 0x0000000530347c11 */ /* 0x000fcc000f8e08ff */
[----:B------:R-:W1:Y:S02]  /*09f0*/  LDSM.16.MT88.2 R52, [R52+0x800] ;  /* 0x000800003434783b */ /* 0x000e640000004100 */
[-C--:B-1----:R-:W-:Y:S07]  /*0a00*/  HMMA.16816.F32.BF16 R20, R40, R52.reuse, R20 ;  /* 0x000000342814723c */ /* 0x082fee0000041814 */
[----:B------:R-:W-:Y:S01]  /*0a10*/  IMAD.MOV.U32 R40, RZ, RZ, R54 ;  /* 0x000000ffff287224 */ /* 0x000fe200078e0036 */
[----:B------:R-:W-:Y:S01]  /*0a20*/  BAR.SYNC.DEFER_BLOCKING 0x0 ;  /* 0x0000000000007b1d */ /* 0x000fe20000010000 */
[--C-:B------:R-:W-:Y:S01]  /*0a30*/  IMAD.MOV.U32 R41, RZ, RZ, R55.reuse ;  /* 0x000000ffff297224 */ /* 0x100fe200078e0037 */
[----:B------:R-:W-:Y:S01]  /*0a40*/  IADD3 R54, P2, R54, 0x20, RZ ;  /* 0x0000002036367810 */ /* 0x000fe20007f5e0ff */
[----:B------:R-:W-:Y:S04]  /*0a50*/  HMMA.16816.F32.BF16 R36, R44, R52, R36 ;  /* 0x000000342c24723c */ /* 0x000fe80000041824 */
[----:B------:R-:W-:Y:S01]  /*0a60*/  IMAD.X R55, RZ, RZ, R55, P2 ;  /* 0x000000ffff377224 */ /* 0x000fe200010e0637 */
[----:B------:R-:W-:Y:S01]  /*0a70*/  @!PT LDS RZ, [RZ] ;  /* 0x00000000fffff984 */ /* 0x000fe20000000800 */
[----:B------:R-:W-:Y:S01]  /*0a80*/  @!PT LDS RZ, [RZ] ;  /* 0x00000000fffff984 */ /* 0x000fe20000000800 */
[----:B------:R-:W-:Y:S01]  /*0a90*/  @!PT LDS RZ, [RZ] ;  /* 0x00000000fffff984 */ /* 0x000fe20000000800 */
[----:B------:R1:W-:Y:S04]  /*0aa0*/  LDGSTS.E.BYPASS.128 [R59], [R40.64], !P0 ;  /* 0x00000000283b7fae */ /* 0x0003e8000c101c46 */
[----:B------:R-:W0:Y:S01]  /*0ab0*/  LDGDEPBAR ;  /* 0x00000000000079af */ /* 0x000e220000000000 */
[----:B-1----:R-:W-:Y:S01]  /*0ac0*/  IMAD.MOV.U32 R40, RZ, RZ, R50 ;  /* 0x000000ffff287224 */ /* 0x002fe200078e0032 */
[----:B------:R-:W-:Y:S01]  /*0ad0*/  IADD3 R50, P1, R50, 0x20000, RZ ;  /* 0x0002000032327810 */ /* 0x000fe20007f3e0ff */
[----:B------:R-:W-:-:S04]  /*0ae0*/  IMAD.MOV.U32 R41, RZ, RZ, R51 ;  /* 0x000000ffff297224 */ /* 0x000fc800078e0033 */
[----:B------:R-:W-:Y:S01]  /*0af0*/  IMAD.X R51, RZ, RZ, R51, P1 ;  /* 0x000000ffff337224 */ /* 0x000fe200008e0633 */
[----:B------:R1:W-:Y:S04]  /*0b00*/  LDGSTS.E.BYPASS.128 [R58+0x800], [R40.64], !P0 ;  /* 0x00800000283a7fae */ /* 0x0003e8000c101c46 */
[----:B------:R-:W0:Y:S01]  /*0b10*/  LDGDEPBAR ;  /* 0x00000000000079af */ /* 0x000e220000000000 */
[----:B------:R-:W-:Y:S05]  /*0b20*/  @!P0 BRA `(.L_x_0) ;  /* 0xfffffd4000008947 */ /* 0x000fea000383ffff */
[----:B------:R-:W-:Y:S01]  /*0b30*/  F2FP.BF16.PACK_AB R5, R9, R8 ;  /* 0x000000080905723e */ /* 0x000fe200000010ff */
[C---:B------:R-:W-:Y:S01]  /*0b40*/  IMAD.SHL.U32 R9, R2.reuse, 0x10, RZ ;  /* 0x0000001002097824 */ /* 0x040fe200078e00ff */
[----:B------:R-:W-:Y:S01]  /*0b50*/  F2FP.BF16.PACK_AB R6, R11, R10 ;  /* 0x0000000a0b06723e */ /* 0x000fe200000010ff */
[----:B------:R-:W-:Y:S01]  /*0b60*/  IMAD.SHL.U32 R8, R2, 0x2, RZ ;  /* 0x0000000202087824 */ /* 0x000fe200078e00ff */
[----:B------:R-:W-:-:S04]  /*0b70*/  DEPBAR.LE SB0, 0x0 ;  /* 0x000080000000791a */ /* 0x000fc80000000000 */
[----:B------:R-:W-:Y:S02]  /*0b80*/  LOP3.LUT R11, R9, 0xc0, RZ, 0xc0, !PT ;  /* 0x000000c0090b7812 */ /* 0x000fe400078ec0ff */
[----:B------:R-:W-:Y:S02]  /*0b90*/  F2FP.BF16.PACK_AB R21, R21, R20 ;  /* 0x000000141515723e */ /* 0x000fe400000010ff */
[----:B------:R-:W-:Y:S02]  /*0ba0*/  LOP3.LUT R8, R11, 0x6, R8, 0xf8, !PT ;  /* 0x000000060b087812 */ /* 0x000fe400078ef808 */
[----:B------:R-:W-:Y:S02]  /*0bb0*/  F2FP.BF16.PACK_AB R7, R13, R12 ;  /* 0x0000000c0d07723e */ /* 0x000fe400000010ff */
[----:B------:R-:W-:Y:S02]  /*0bc0*/  LOP3.LUT R8, R8, 0x500, R9, 0xf8, !PT ;  /* 0x0000050008087812 */ /* 0x000fe400078ef809 */
[----:B-1----:R-:W-:-:S02]  /*0bd0*/  F2FP.BF16.PACK_AB R40, R15, R14 ;  /* 0x0000000e0f28723e */ /* 0x002fc400000010ff */
[C---:B------:R-:W-:Y:S02]  /*0be0*/  LOP3.LUT R9, R8.reuse, 0x200, RZ, 0xfc, !PT ;  /* 0x0000020008097812 */ /* 0x040fe400078efcff */
[----:B------:R-:W-:Y:S02]  /*0bf0*/  LOP3.LUT R57, R8, 0x8, R57, 0xf8, !PT ;  /* 0x0000000808397812 */ /* 0x000fe400078ef839 */
[----:B------:R-:W-:Y:S02]  /*0c00*/  SHF.R.U32.HI R8, RZ, 0x2, R8 ;  /* 0x00000002ff087819 */ /* 0x000fe40000011608 */
[----:B------:R-:W-:Y:S02]  /*0c10*/  SHF.R.U32.HI R9, RZ, 0x2, R9 ;  /* 0x00000002ff097819 */ /* 0x000fe40000011609 */
[----:B------:R-:W-:Y:S02]  /*0c20*/  LOP3.LUT R8, R8, 0x170, RZ, 0xc0, !PT ;  /* 0x0000017008087812 */ /* 0x000fe400078ec0ff */
[----:B------:R-:W-:-:S02]  /*0c30*/  LOP3.LUT R10, R9, 0x1f0, RZ, 0xc0, !PT ;  /* 0x000001f0090a7812 */ /* 0x000fc400078ec0ff */
[----:B------:R-:W-:Y:S01]  /*0c40*/  F2FP.BF16.PACK_AB R16, R17, R16 ;  /* 0x000000101110723e */ /* 0x000fe200000010ff */
[C---:B------:R-:W-:Y:S01]  /*0c50*/  IMAD R20, R57.reuse, 0x2, R8 ;  /* 0x0000000239147824 */ /* 0x040fe200078e0208 */
[----:B------:R-:W-:Y:S01]  /*0c60*/  BAR.SYNC.DEFER_BLOCKING 0x0 ;  /* 0x0000000000007b1d */ /* 0x000fe20000010000 */
[----:B------:R-:W-:Y:S01]  /*0c70*/  IMAD R57, R57, 0x2, R10 ;  /* 0x0000000239397824 */ /* 0x000fe200078e020a */
[----:B------:R-:W-:Y:S02]  /*0c80*/  F2FP.BF16.PACK_AB R18, R19, R18 ;  /* 0x000000121312723e */ /* 0x000fe400000010ff */
[----:B------:R-:W-:Y:S01]  /*0c90*/  F2FP.BF16.PACK_AB R22, R23, R22 ;  /* 0x000000161716723e */ /* 0x000fe200000010ff */
[----:B------:R-:W-:Y:S01]  /*0ca0*/  IMAD.MOV.U32 R23, RZ, RZ, 0x2 ;  /* 0x00000002ff177424 */ /* 0x000fe200078e00ff */
[----:B------:R-:W-:Y:S02]  /*0cb0*/  LOP3.LUT R60, R60, 0x3c0, R61, 0xf8, !PT ;  /* 0x000003c03c3c7812 */ /* 0x000fe400078ef83d */
[----:B------:R-:W-:-:S02]  /*0cc0*/  LOP3.LUT R61, R61, 0x3c0, RZ, 0xc0, !PT ;  /* 0x000003c03d3d7812 */ /* 0x000fc400078ec0ff */
[----:B------:R-:W-:Y:S01]  /*0cd0*/  F2FP.BF16.PACK_AB R24, R25, R24 ;  /* 0x000000181918723e */ /* 0x000fe200000010ff */
[----:B------:R-:W-:Y:S01]  /*0ce0*/  IMAD.SHL.U32 R60, R60, 0x2, RZ ;  /* 0x000000023c3c7824 */ /* 0x000fe200078e00ff */
[----:B------:R-:W-:Y:S02]  /*0cf0*/  LOP3.LUT R11, R61, 0x400, RZ, 0xfc, !PT ;  /* 0x000004003d0b7812 */ /* 0x000fe400078efcff */
[----:B------:R-:W-:Y:S02]  /*0d00*/  F2FP.BF16.PACK_AB R26, R27, R26 ;  /* 0x0000001a1b1a723e */ /* 0x000fe400000010ff */
[-C--:B------:R-:W-:Y:S02]  /*0d10*/  LEA.HI R17, R61, R60.reuse, RZ, 0x1e ;  /* 0x0000003c3d117211 */ /* 0x080fe400078ff0ff */
[----:B------:R-:W-:Y:S02]  /*0d20*/  LEA.HI R60, R11, R60, RZ, 0x1e ;  /* 0x0000003c0b3c7211 */ /* 0x000fe400078ff0ff */
[----:B------:R-:W-:-:S02]  /*0d30*/  F2FP.BF16.PACK_AB R29, R29, R28 ;  /* 0x0000001c1d1d723e */ /* 0x000fc400000010ff */
[----:B------:R-:W-:Y:S01]  /*0d40*/  F2FP.BF16.PACK_AB R30, R31, R30 ;  /* 0x0000001e1f1e723e */ /* 0x000fe200000010ff */
[----:B------:R-:W-:Y:S01]  /*0d50*/  STS [R20], R5 ;  /* 0x0000000514007388 */ /* 0x000fe20000000800 */
[----:B------:R-:W-:Y:S02]  /*0d60*/  F2FP.BF16.PACK_AB R33, R33, R32 ;  /* 0x000000202121723e */ /* 0x000fe400000010ff */
[----:B------:R-:W-:Y:S01]  /*0d70*/  F2FP.BF16.PACK_AB R34, R35, R34 ;  /* 0x000000222322723e */ /* 0x000fe200000010ff */
[----:B------:R-:W-:Y:S01]  /*0d80*/  STS [R57+0x400], R6 ;  /* 0x0004000639007388 */ /* 0x000fe20000000800 */
[----:B------:R-:W-:Y:S02]  /*0d90*/  F2FP.BF16.PACK_AB R37, R37, R36 ;  /* 0x000000242525723e */ /* 0x000fe400000010ff */
[----:B------:R-:W-:Y:S01]  /*0da0*/  F2FP.BF16.PACK_AB R38, R39, R38 ;  /* 0x000000262726723e */ /* 0x000fe200000010ff */
[----:B------:R-:W-:Y:S01]  /*0db0*/  STS [R20+0x20], R7 ;  /* 0x0000200714007388 */ /* 0x000fe20000000800 */
[----:B------:R-:W-:-:S03]  /*0dc0*/  ISETP.GE.AND P0, PT, R3, 0x40, PT ;  /* 0x000000400300780c */ /* 0x000fc60003f06270 */
[----:B------:R-:W-:Y:S04]  /*0dd0*/  STS [R57+0x420], R40 ;  /* 0x0004202839007388 */ /* 0x000fe80000000800 */
[----:B------:R-:W-:Y:S04]  /*0de0*/  STS [R20+0x40], R16 ;  /* 0x0000401014007388 */ /* 0x000fe80000000800 */
[----:B------:R-:W-:Y:S04]  /*0df0*/  STS [R57+0x440], R18 ;  /* 0x0004401239007388 */ /* 0x000fe80000000800 */
[----:B------:R1:W-:Y:S04]  /*0e00*/  STS [R20+0x60], R21 ;  /* 0x0000601514007388 */ /* 0x0003e80000000800 */
[----:B------:R2:W-:Y:S04]  /*0e10*/  STS [R57+0x460], R22 ;  /* 0x0004601639007388 */ /* 0x0005e80000000800 */
[----:B------:R-:W-:Y:S01]  /*0e20*/  BAR.SYNC.DEFER_BLOCKING 0x0 ;  /* 0x0000000000007b1d */ /* 0x000fe20000010000 */
[----:B-1----:R-:W-:-:S04]  /*0e30*/  SHF.R.U32.HI R21, RZ, 0x3, R2 ;  /* 0x00000003ff157819 */ /* 0x002fc80000011602 */
[----:B------:R-:W-:Y:S01]  /*0e40*/  SGXT.U32 R21, R21, 0x4 ;  /* 0x000000041515781a */ /* 0x000fe20000000000 */
[----:B--2---:R-:W-:-:S03]  /*0e50*/  IMAD.SHL.U32 R22, R0, 0x8000, RZ ;  /* 0x0000800000167824 */ /* 0x004fc600078e00ff */
[C---:B------:R-:W-:Y:S01]  /*0e60*/  LOP3.LUT R0, R4.reuse, R21, RZ, 0xfc, !PT ;  /* 0x0000001504007212 */ /* 0x040fe200078efcff */
[--C-:B------:R-:W-:Y:S01]  /*0e70*/  IMAD.IADD R7, R3, 0x1, R22.reuse ;  /* 0x0000000103077824 */ /* 0x100fe200078e0216 */
[C-C-:B------:R-:W-:Y:S02]  /*0e80*/  LOP3.LUT R2, R4.reuse, 0x30, R21.reuse, 0xfe, !PT ;  /* 0x0000003004027812 */ /* 0x140fe400078efe15 */
[----:B------:R-:W-:Y:S01]  /*0e90*/  LOP3.LUT R5, R4, 0x10, R21, 0xfe, !PT ;  /* 0x0000001004057812 */ /* 0x000fe200078efe15 */
[----:B------:R-:W-:Y:S01]  /*0ea0*/  IMAD R7, R0, 0x40, R7 ;  /* 0x0000004000077824 */ /* 0x000fe200078e0207 */
[----:B------:R-:W-:Y:S02]  /*0eb0*/  LOP3.LUT R4, R4, 0x20, R21, 0xfe, !PT ;  /* 0x0000002004047812 */ /* 0x000fe400078efe15 */
[----:B------:R-:W-:Y:S01]  /*0ec0*/  ISETP.LT.AND P1, PT, R0, 0x200, !P0 ;  /* 0x000002000000780c */ /* 0x000fe20004721270 */
[C-C-:B------:R-:W-:Y:S01]  /*0ed0*/  IMAD R0, R5.reuse, 0x40, R22.reuse ;  /* 0x0000004005007824 */ /* 0x140fe200078e0216 */
[----:B------:R-:W-:Y:S01]  /*0ee0*/  ISETP.LT.AND P2, PT, R5, 0x200, !P0 ;  /* 0x000002000500780c */ /* 0x000fe20004741270 */
[C---:B------:R-:W-:Y:S01]  /*0ef0*/  IMAD R6, R4.reuse, 0x40, R22 ;  /* 0x0000004004067824 */ /* 0x040fe200078e0216 */
[----:B------:R-:W-:Y:S01]  /*0f00*/  ISETP.LT.AND P3, PT, R4, 0x200, !P0 ;  /* 0x000002000400780c */ /* 0x000fe20004761270 */
[----:B------:R-:W-:Y:S01]  /*0f10*/  IMAD.IADD R0, R3, 0x1, R0 ;  /* 0x0000000103007824 */ /* 0x000fe200078e0200 */
[----:B------:R-:W1:Y:S01]  /*0f20*/  LDS.128 R12, [R17] ;  /* 0x00000000110c7984 */ /* 0x000e620000000c00 */
[----:B------:R-:W-:Y:S01]  /*0f30*/  ISETP.LT.AND P0, PT, R2, 0x200, !P0 ;  /* 0x000002000200780c */ /* 0x000fe20004701270 */
[----:B------:R-:W-:-:S02]  /*0f40*/  IMAD.WIDE R4, R7, R23, c[0x0][0x170] ;  /* 0x00005c0007047625 */ /* 0x000fc400078e0217 */
[----:B------:R-:W2:Y:S04]  /*0f50*/  LDS.128 R8, [R60+0x800] ;  /* 0x000800003c087984 */ /* 0x000ea80000000c00 */
[----:B------:R-:W-:Y:S06]  /*0f60*/  BAR.SYNC.DEFER_BLOCKING 0x0 ;  /* 0x0000000000007b1d */ /* 0x000fec0000010000 */
[----:B------:R-:W-:Y:S04]  /*0f70*/  STS [R20], R24 ;  /* 0x0000001814007388 */ /* 0x000fe80000000800 */
[----:B------:R-:W-:Y:S04]  /*0f80*/  STS [R57+0x400], R26 ;  /* 0x0004001a39007388 */ /* 0x000fe80000000800 */
[----:B------:R-:W-:Y:S04]  /*0f90*/  STS [R20+0x20], R29 ;  /* 0x0000201d14007388 */ /* 0x000fe80000000800 */
[----:B------:R-:W-:Y:S04]  /*0fa0*/  STS [R57+0x420], R30 ;  /* 0x0004201e39007388 */ /* 0x000fe80000000800 */
[----:B------:R-:W-:Y:S04]  /*0fb0*/  STS [R20+0x40], R33 ;  /* 0x0000402114007388 */ /* 0x000fe80000000800 */
[----:B------:R-:W-:Y:S04]  /*0fc0*/  STS [R57+0x440], R34 ;  /* 0x0004402239007388 */ /* 0x000fe80000000800 */
[----:B------:R3:W-:Y:S04]  /*0fd0*/  STS [R20+0x60], R37 ;  /* 0x0000602514007388 */ /* 0x0007e80000000800 */
[----:B------:R-:W-:Y:S04]  /*0fe0*/  STS [R57+0x460], R38 ;  /* 0x0004602639007388 */ /* 0x000fe80000000800 */
[----:B------:R-:W-:Y:S01]  /*0ff0*/  BAR.SYNC.DEFER_BLOCKING 0x0 ;  /* 0x0000000000007b1d */ /* 0x000fe20000010000 */
[----:B---3--:R-:W-:-:S02]  /*1000*/  IMAD.IADD R20, R3, 0x1, R6 ;  /* 0x0000000103147824 */ /* 0x008fc400078e0206 */
[----:B------:R-:W-:-:S04]  /*1010*/  IMAD.WIDE R6, R0, R23, c[0x0][0x170] ;  /* 0x00005c0000067625 */ /* 0x000fc800078e0217 */
[----:B------:R-:W-:Y:S01]  /*1020*/  IMAD.WIDE R20, R20, R23, c[0x0][0x170] ;  /* 0x00005c0014147625 */ /* 0x000fe200078e0217 */
[----:B------:R-:W3:Y:S04]  /*1030*/  LDS.128 R16, [R17] ;  /* 0x0000000011107984 */ /* 0x000ee80000000c00 */
[----:B-1----:R1:W-:Y:S04]  /*1040*/  @P1 STG.E.128 [R4.64], R12 ;  /* 0x0000000c04001986 */ /* 0x0023e8000c101d06 */
[----:B--2---:R1:W-:Y:S04]  /*1050*/  @P2 STG.E.128 [R6.64], R8 ;  /* 0x0000000806002986 */ /* 0x0043e8000c101d06 */
[----:B---3--:R1:W-:Y:S01]  /*1060*/  @P3 STG.E.128 [R20.64], R16 ;  /* 0x0000001014003986 */ /* 0x0083e2000c101d06 */
[----:B------:R-:W-:Y:S05]  /*1070*/  @!P0 EXIT ;  /* 0x000000000000894d */ /* 0x000fea0003800000 */
[----:B-1----:R-:W1:Y:S01]  /*1080*/  LDS.128 R4, [R60+0x800] ;  /* 0x000800003c047984 */ /* 0x002e620000000c00 */
[----:B------:R-:W-:-:S04]  /*1090*/  IMAD R2, R2, 0x40, R22 ;  /* 0x0000004002027824 */ /* 0x000fc800078e0216 */
[----:B------:R-:W-:-:S04]  /*10a0*/  IMAD.IADD R2, R3, 0x1, R2 ;  /* 0x0000000103027824 */ /* 0x000fc800078e0202 */
[----:B------:R-:W-:-:S05]  /*10b0*/  IMAD.WIDE R2, R2, R23, c[0x0][0x170] ;  /* 0x00005c0002027625 */ /* 0x000fca00078e0217 */
[----:B-1----:R-:W-:Y:S01]  /*10c0*/  STG.E.128 [R2.64], R4 ;  /* 0x0000000402007986 */ /* 0x002fe2000c101d06 */
[----:B------:R-:W-:Y:S05]  /*10d0*/  EXIT ;  /* 0x000000000000794d */ /* 0x000fea0003800000 */
.L_x_1:
[----:B------:R-:W-:-:S00]  /*10e0*/  BRA `(.L_x_1) ;  /* 0xfffffff000007947 */ /* 0x000fc0000383ffff */
[----:B------:R-:W-:-:S00]  /*10f0*/  NOP ;  /* 0x0000000000007918 */ /* 0x000fc00000000000 */
        /* <DEDUP_REMOVED lines=8> */
.L_x_2:


//--------------------- .nv.shared.triton_bmm     --------------------------
	.section	.nv.shared.triton_bmm,"aw",@nobits
	.sectionflags	@""
	.align	16
